	.headerflags	@"EF_CUDA_TEXMODE_UNIFIED EF_CUDA_64BIT_ADDRESS EF_CUDA_ACCELERATORS EF_CUDA_SM90 EF_CUDA_VIRTUAL_SM(EF_CUDA_SM90)"
	.elftype	@"ET_EXEC"


//--------------------- .nv.info                  --------------------------
	.section	.nv.info,"",@"SHT_CUDA_INFO"
	.align	4


	//----- nvinfo : EIATTR_REGCOUNT
	.align		4
        /*0000*/ 	.byte	0x04, 0x2f
        /*0002*/ 	.short	(.L_3 - .L_2)
	.align		4
.L_2:
        /*0004*/ 	.word	index@(triton_poi_fused__native_batch_norm_legit_no_training_convolution_relu_18)
        /*0008*/ 	.word	0x00000016


	//----- nvinfo : EIATTR_MIN_STACK_SIZE
	.align		4
.L_3:
        /*000c*/ 	.byte	0x04, 0x12
        /*000e*/ 	.short	(.L_5 - .L_4)
	.align		4
.L_4:
        /*0010*/ 	.word	index@(triton_poi_fused__native_batch_norm_legit_no_training_convolution_relu_18)
        /*0014*/ 	.word	0x00000000


	//----- nvinfo : EIATTR_FRAME_SIZE
	.align		4
.L_5:
        /*0018*/ 	.byte	0x04, 0x11
        /*001a*/ 	.short	(.L_7 - .L_6)
	.align		4
.L_6:
        /*001c*/ 	.word	index@(triton_poi_fused__native_batch_norm_legit_no_training_convolution_relu_18)
        /*0020*/ 	.word	0x00000000


	//----- nvinfo : EIATTR_MIN_STACK_SIZE
	.align		4
.L_7:
        /*0024*/ 	.byte	0x04, 0x12
        /*0026*/ 	.short	(.L_9 - .L_8)
	.align		4
.L_8:
        /*0028*/ 	.word	index@(triton_poi_fused__native_batch_norm_legit_no_training_convolution_relu_18)
        /*002c*/ 	.word	0x00000000
.L_9:


//--------------------- .nv.info.triton_poi_fused__native_batch_norm_legit_no_training_convolution_relu_18 --------------------------
	.section	.nv.info.triton_poi_fused__native_batch_norm_legit_no_training_convolution_relu_18,"",@"SHT_CUDA_INFO"
	.sectionflags	@""
	.align	4


	//----- nvinfo : EIATTR_CUDA_API_VERSION
	.align		4
        /*0000*/ 	.byte	0x04, 0x37
        /*0002*/ 	.short	(.L_11 - .L_10)
.L_10:
        /*0004*/ 	.word	0x0000007c


	//----- nvinfo : EIATTR_KPARAM_INFO
	.align		4
.L_11:
        /*0008*/ 	.byte	0x04, 0x17
        /*000a*/ 	.short	(.L_13 - .L_12)
.L_12:
        /*000c*/ 	.word	0x00000000
        /*0010*/ 	.short	0x0007
        /*0012*/ 	.short	0x0038
        /*0014*/ 	.byte	0x00, 0xf0, 0x11, 0x00


	//----- nvinfo : EIATTR_KPARAM_INFO
	.align		4
.L_13:
        /*0018*/ 	.byte	0x04, 0x17
        /*001a*/ 	.short	(.L_15 - .L_14)
.L_14:
        /*001c*/ 	.word	0x00000000
        /*0020*/ 	.short	0x0006
        /*0022*/ 	.short	0x0030
        /*0024*/ 	.byte	0x00, 0xf4, 0x21, 0x00


	//----- nvinfo : EIATTR_KPARAM_INFO
	.align		4
.L_15:
        /*0028*/ 	.byte	0x04, 0x17
        /*002a*/ 	.short	(.L_17 - .L_16)
.L_16:
        /*002c*/ 	.word	0x00000000
        /*0030*/ 	.short	0x0005
        /*0032*/ 	.short	0x0028
        /*0034*/ 	.byte	0x00, 0xf4, 0x21, 0x00


	//----- nvinfo : EIATTR_KPARAM_INFO
	.align		4
.L_17:
        /*0038*/ 	.byte	0x04, 0x17
        /*003a*/ 	.short	(.L_19 - .L_18)
.L_18:
        /*003c*/ 	.word	0x00000000
        /*0040*/ 	.short	0x0004
        /*0042*/ 	.short	0x0020
        /*0044*/ 	.byte	0x00, 0xf4, 0x21, 0x00


	//----- nvinfo : EIATTR_KPARAM_INFO
	.align		4
.L_19:
        /*0048*/ 	.byte	0x04, 0x17
        /*004a*/ 	.short	(.L_21 - .L_20)
.L_20:
        /*004c*/ 	.word	0x00000000
        /*0050*/ 	.short	0x0003
        /*0052*/ 	.short	0x0018
        /*0054*/ 	.byte	0x00, 0xf4, 0x21, 0x00


	//----- nvinfo : EIATTR_KPARAM_INFO
	.align		4
.L_21:
        /*0058*/ 	.byte	0x04, 0x17
        /*005a*/ 	.short	(.L_23 - .L_22)
.L_22:
        /*005c*/ 	.word	0x00000000
        /*0060*/ 	.short	0x0002
        /*0062*/ 	.short	0x0010
        /*0064*/ 	.byte	0x00, 0xf4, 0x21, 0x00


	//----- nvinfo : EIATTR_KPARAM_INFO
	.align		4
.L_23:
        /*0068*/ 	.byte	0x04, 0x17
        /*006a*/ 	.short	(.L_25 - .L_24)
.L_24:
        /*006c*/ 	.word	0x00000000
        /*0070*/ 	.short	0x0001
        /*0072*/ 	.short	0x0008
        /*0074*/ 	.byte	0x00, 0xf4, 0x21, 0x00


	//----- nvinfo : EIATTR_KPARAM_INFO
	.align		4
.L_25:
        /*0078*/ 	.byte	0x04, 0x17
        /*007a*/ 	.short	(.L_27 - .L_26)
.L_26:
        /*007c*/ 	.word	0x00000000
        /*0080*/ 	.short	0x0000
        /*0082*/ 	.short	0x0000
        /*0084*/ 	.byte	0x00, 0xf4, 0x21, 0x00


	//----- nvinfo : EIATTR_SPARSE_MMA_MASK
	.align		4
.L_27:
        /*0088*/ 	.byte	0x03, 0x50
        /*008a*/ 	.short	0x0000


	//----- nvinfo : EIATTR_MAXREG_COUNT
	.align		4
        /*008c*/ 	.byte	0x03, 0x1b
        /*008e*/ 	.short	0x00ff


	//----- nvinfo : EIATTR_EXIT_INSTR_OFFSETS
	.align		4
        /*0090*/ 	.byte	0x04, 0x1c
        /*0092*/ 	.short	(.L_29 - .L_28)


	//   ....[0]....
.L_28:
        /*0094*/ 	.word	0x000003c0


	//----- nvinfo : EIATTR_REQNTID
	.align		4
.L_29:
        /*0098*/ 	.byte	0x04, 0x10
        /*009a*/ 	.short	(.L_31 - .L_30)
.L_30:
        /*009c*/ 	.word	0x00000100
        /*00a0*/ 	.word	0x00000001
        /*00a4*/ 	.word	0x00000001


	//----- nvinfo : EIATTR_CBANK_PARAM_SIZE
	.align		4
.L_31:
        /*00a8*/ 	.byte	0x03, 0x19
        /*00aa*/ 	.short	0x003c


	//----- nvinfo : EIATTR_PARAM_CBANK
	.align		4
        /*00ac*/ 	.byte	0x04, 0x0a
        /*00ae*/ 	.short	(.L_33 - .L_32)
	.align		4
.L_32:
        /*00b0*/ 	.word	index@(.nv.constant0.triton_poi_fused__native_batch_norm_legit_no_training_convolution_relu_18)
        /*00b4*/ 	.short	0x0210
        /*00b6*/ 	.short	0x003c


	//----- nvinfo : EIATTR_SW_WAR
	.align		4
.L_33:
        /*00b8*/ 	.byte	0x04, 0x36
        /*00ba*/ 	.short	(.L_35 - .L_34)
.L_34:
        /*00bc*/ 	.word	0x00000008
.L_35:


//--------------------- .nv.callgraph             --------------------------
	.section	.nv.callgraph,"",@"SHT_CUDA_CALLGRAPH"
	.align	4
	.sectionentsize	8
	.align		4
        /*0000*/ 	.word	0x00000000
	.align		4
        /*0004*/ 	.word	0xffffffff
	.align		4
        /*0008*/ 	.word	0x00000000
	.align		4
        /*000c*/ 	.word	0xfffffffe
	.align		4
        /*0010*/ 	.word	0x00000000
	.align		4
        /*0014*/ 	.word	0xfffffffd
	.align		4
        /*0018*/ 	.word	0x00000000
	.align		4
        /*001c*/ 	.word	0xfffffffc


//--------------------- .nv.constant4             --------------------------
	.section	.nv.constant4,"a",@progbits
	.align	8
	.align		8
.nv.constant4:
        /*0000*/ 	.dword	_$_str
	.align		8
        /*0008*/ 	.dword	_$_str_$_2


//--------------------- .text.triton_poi_fused__native_batch_norm_legit_no_training_convolution_relu_18 --------------------------
	.section	.text.triton_poi_fused__native_batch_norm_legit_no_training_convolution_relu_18,"ax",@progbits
	.align	128
        .global         triton_poi_fused__native_batch_norm_legit_no_training_convolution_relu_18
        .type           triton_poi_fused__native_batch_norm_legit_no_training_convolution_relu_18,@function
        .size           triton_poi_fused__native_batch_norm_legit_no_training_convolution_relu_18,(.L_x_1 - triton_poi_fused__native_batch_norm_legit_no_training_convolution_relu_18)
        .other          triton_poi_fused__native_batch_norm_legit_no_training_convolution_relu_18,@"STO_CUDA_ENTRY STV_DEFAULT"
triton_poi_fused__native_batch_norm_legit_no_training_convolution_relu_18:
.text.triton_poi_fused__native_batch_norm_legit_no_training_convolution_relu_18:
[----:B------:R-:W-:Y:S01]  /*0000*/  LDC R1, c[0x0][0x28] ;  /* 0x00000a00ff017b82 */ /* 0x000fe20000000800 */
[----:B------:R-:W1:Y:S07]  /*0010*/  S2R R0, SR_TID.X ;  /* 0x0000000000007919 */ /* 0x000e6e0000002100 */
[----:B------:R-:W2:Y:S01]  /*0020*/  LDC.64 R14, c[0x0][0x228] ;  /* 0x00008a00ff0e7b82 */ /* 0x000ea20000000a00 */
[----:B------:R-:W-:Y:S01]  /*0030*/  ULDC.64 UR4, c[0x0][0x208] ;  /* 0x0000820000047ab9 */ /* 0x000fe20000000a00 */
[----:B------:R-:W3:Y:S06]  /*0040*/  S2R R5, SR_CTAID.X ;  /* 0x0000000000057919 */ /* 0x000eec0000002500 */
[----:B------:R-:W4:Y:S08]  /*0050*/  LDC.64 R10, c[0x0][0x218] ;  /* 0x00008600ff0a7b82 */ /* 0x000f300000000a00 */
[----:B------:R-:W5:Y:S08]  /*0060*/  LDC.64 R12, c[0x0][0x220] ;  /* 0x00008800ff0c7b82 */ /* 0x000f700000000a00 */
[----:B------:R-:W4:Y:S01]  /*0070*/  LDC.64 R16, c[0x0][0x230] ;  /* 0x00008c00ff107b82 */ /* 0x000f220000000a00 */
[----:B-1----:R-:W-:-:S02]  /*0080*/  SHF.L.U32 R0, R0, 0x1, RZ ;  /* 0x0000000100007819 */ /* 0x002fc400000006ff */
[----:B---3--:R-:W-:Y:S02]  /*0090*/  SHF.R.S32.HI R3, RZ, 0x16, R5 ;  /* 0x00000016ff037819 */ /* 0x008fe40000011405 */
[----:B------:R-:W-:Y:S02]  /*00a0*/  LOP3.LUT R0, R0, 0x1fe, RZ, 0xc0, !PT ;  /* 0x000001fe00007812 */ /* 0x000fe400078ec0ff */
[----:B------:R-:W-:Y:S02]  /*00b0*/  SGXT R3, R3, 0x1 ;  /* 0x000000010303781a */ /* 0x000fe40000000200 */
[----:B------:R-:W-:Y:S02]  /*00c0*/  LEA R0, R5, R0, 0x9 ;  /* 0x0000000005007211 */ /* 0x000fe400078e48ff */
[----:B------:R-:W1:Y:S02]  /*00d0*/  LDC.64 R4, c[0x0][0x238] ;  /* 0x00008e00ff047b82 */ /* 0x000e640000000a00 */
[----:B------:R-:W-:-:S04]  /*00e0*/  LEA.HI R3, R3, R0, RZ, 0x6 ;  /* 0x0000000003037211 */ /* 0x000fc800078f30ff */
[--C-:B------:R-:W-:Y:S02]  /*00f0*/  SHF.R.S32.HI R2, RZ, 0x6, R3.reuse ;  /* 0x00000006ff027819 */ /* 0x100fe40000011403 */
[----:B------:R-:W-:-:S04]  /*0100*/  SHF.R.S32.HI R3, RZ, 0x1f, R3 ;  /* 0x0000001fff037819 */ /* 0x000fc80000011403 */
[----:B------:R-:W-:-:S04]  /*0110*/  LEA.HI R3, R3, R2, RZ, 0x9 ;  /* 0x0000000203037211 */ /* 0x000fc800078f48ff */
[----:B------:R-:W-:-:S04]  /*0120*/  LOP3.LUT R3, R3, 0xfffffe00, RZ, 0xc0, !PT ;  /* 0xfffffe0003037812 */ /* 0x000fc800078ec0ff */
[----:B------:R-:W-:Y:S02]  /*0130*/  IADD3 R19, R2, -R3, RZ ;  /* 0x8000000302137210 */ /* 0x000fe40007ffe0ff */
[----:B------:R-:W3:Y:S03]  /*0140*/  LDC.64 R2, c[0x0][0x210] ;  /* 0x00008400ff027b82 */ /* 0x000ee60000000a00 */
[----:B--2---:R-:W-:-:S05]  /*0150*/  IMAD.WIDE R14, R19, 0x4, R14 ;  /* 0x00000004130e7825 */ /* 0x004fca00078e020e */
[----:B------:R2:W2:Y:S01]  /*0160*/  LDG.E.EL R18, desc[UR4][R14.64] ;  /* 0x000000040e127981 */ /* 0x0004a2000c2e1900 */
[----:B----4-:R-:W-:-:S04]  /*0170*/  IMAD.WIDE R10, R19, 0x4, R10 ;  /* 0x00000004130a7825 */ /* 0x010fc800078e020a */
[----:B-----5:R-:W-:Y:S01]  /*0180*/  IMAD.WIDE R12, R19, 0x4, R12 ;  /* 0x00000004130c7825 */ /* 0x020fe200078e020c */
[----:B------:R4:W5:Y:S04]  /*0190*/  LDG.E.EL R8, desc[UR4][R10.64] ;  /* 0x000000040a087981 */ /* 0x000968000c2e1900 */
[----:B------:R-:W5:Y:S01]  /*01a0*/  LDG.E.EL R9, desc[UR4][R12.64] ;  /* 0x000000040c097981 */ /* 0x000f62000c2e1900 */
[----:B---3--:R-:W-:-:S05]  /*01b0*/  IMAD.WIDE R2, R0, 0x4, R2 ;  /* 0x0000000400027825 */ /* 0x008fca00078e0202 */
[----:B------:R-:W5:Y:S01]  /*01c0*/  LDG.E.64 R6, desc[UR4][R2.64] ;  /* 0x0000000402067981 */ /* 0x000f62000c1e1b00 */
[----:B0-2---:R-:W-:-:S04]  /*01d0*/  IMAD.WIDE R14, R19, 0x4, R16 ;  /* 0x00000004130e7825 */ /* 0x005fc800078e0210 */
[----:B-1----:R-:W-:Y:S02]  /*01e0*/  IMAD.WIDE R16, R19, 0x4, R4 ;  /* 0x0000000413107825 */ /* 0x002fe400078e0204 */
[----:B------:R-:W2:Y:S01]  /*01f0*/  LDG.E.EL R14, desc[UR4][R14.64] ;  /* 0x000000040e0e7981 */ /* 0x000ea2000c2e1900 */
[----:B----4-:R-:W-:Y:S01]  /*0200*/  HFMA2.MMA R10, -RZ, RZ, 1.625, 0 ;  /* 0x3e800000ff0a7435 */ /* 0x010fe200000001ff */
[----:B------:R-:W0:Y:S02]  /*0210*/  LDC.64 R4, c[0x0][0x240] ;  /* 0x00009000ff047b82 */ /* 0x000e240000000a00 */
[----:B------:R-:W2:Y:S01]  /*0220*/  LDG.E.EL R17, desc[UR4][R16.64] ;  /* 0x0000000410117981 */ /* 0x000ea2000c2e1900 */
[----:B0-----:R-:W-:-:S04]  /*0230*/  IMAD.WIDE R4, R0, 0x4, R4 ;  /* 0x0000000400047825 */ /* 0x001fc800078e0204 */
[----:B------:R-:W-:-:S04]  /*0240*/  FADD R18, R18, 9.9999997473787516356e-06 ;  /* 0x3727c5ac12127421 */ /* 0x000fc80000000000 */
[----:B------:R-:W0:Y:S02]  /*0250*/  MUFU.SQRT R19, R18 ;  /* 0x0000001200137308 */ /* 0x000e240000002000 */
[C---:B0-----:R-:W-:Y:S02]  /*0260*/  FSETP.GT.AND P0, PT, R19.reuse, 8.50705917302346158658e+37, PT ;  /* 0x7e8000001300780b */ /* 0x041fe40003f04000 */
[----:B------:R-:W-:-:S11]  /*0270*/  FSETP.GEU.AND P1, PT, R19, 1.175494350822287508e-38, PT ;  /* 0x008000001300780b */ /* 0x000fd60003f2e000 */
[----:B------:R-:W-:-:S04]  /*0280*/  @P0 FMUL R19, R19, 0.25 ;  /* 0x3e80000013130820 */ /* 0x000fc80000400000 */
[----:B------:R-:W-:-:S06]  /*0290*/  @!P1 FMUL R19, R19, 16777216 ;  /* 0x4b80000013139820 */ /* 0x000fcc0000400000 */
[----:B------:R-:W0:Y:S01]  /*02a0*/  MUFU.RCP R19, R19 ;  /* 0x0000001300137308 */ /* 0x000e220000001000 */
[----:B------:R-:W-:Y:S01]  /*02b0*/  FSEL R10, R10, 1, P0 ;  /* 0x3f8000000a0a7808 */ /* 0x000fe20000000000 */
[--C-:B-----5:R-:W-:Y:S01]  /*02c0*/  FADD R6, R6, R8.reuse ;  /* 0x0000000806067221 */ /* 0x120fe20000000000 */
[----:B------:R-:W-:-:S03]  /*02d0*/  FADD R7, R7, R8 ;  /* 0x0000000807077221 */ /* 0x000fc60000000000 */
[----:B------:R-:W-:Y:S01]  /*02e0*/  @!P1 FMUL R10, R10, 16777216 ;  /* 0x4b8000000a0a9820 */ /* 0x000fe20000400000 */
[C---:B------:R-:W-:Y:S01]  /*02f0*/  FADD R8, -R9.reuse, R6 ;  /* 0x0000000609087221 */ /* 0x040fe20000000100 */
[----:B------:R-:W-:Y:S02]  /*0300*/  FADD R9, -R9, R7 ;  /* 0x0000000709097221 */ /* 0x000fe40000000100 */
[----:B0-----:R-:W-:-:S04]  /*0310*/  FMUL R10, R19, R10 ;  /* 0x0000000a130a7220 */ /* 0x001fc80000400000 */
[-C--:B------:R-:W-:Y:S01]  /*0320*/  FMUL R8, R8, R10.reuse ;  /* 0x0000000a08087220 */ /* 0x080fe20000400000 */
[----:B------:R-:W-:-:S03]  /*0330*/  FMUL R10, R9, R10 ;  /* 0x0000000a090a7220 */ /* 0x000fc60000400000 */
[C-C-:B--2---:R-:W-:Y:S01]  /*0340*/  FFMA R8, R14.reuse, R8, R17.reuse ;  /* 0x000000080e087223 */ /* 0x144fe20000000011 */
[----:B------:R-:W-:-:S04]  /*0350*/  FFMA R10, R14, R10, R17 ;  /* 0x0000000a0e0a7223 */ /* 0x000fc80000000011 */
[----:B------:R-:W-:Y:S02]  /*0360*/  FSETP.GEU.AND P0, PT, R8, RZ, PT ;  /* 0x000000ff0800720b */ /* 0x000fe40003f0e000 */
[----:B------:R-:W-:Y:S02]  /*0370*/  FSETP.GEU.AND P1, PT, R10, RZ, PT ;  /* 0x000000ff0a00720b */ /* 0x000fe40003f2e000 */
[----:B------:R-:W-:Y:S02]  /*0380*/  FSEL R8, R8, RZ, P0 ;  /* 0x000000ff08087208 */ /* 0x000fe40000000000 */
[----:B------:R-:W-:Y:S01]  /*0390*/  FSEL R9, R10, RZ, P1 ;  /* 0x000000ff0a097208 */ /* 0x000fe20000800000 */
[----:B------:R-:W-:Y:S04]  /*03a0*/  STG.E.64 desc[UR4][R2.64], R6 ;  /* 0x0000000602007986 */ /* 0x000fe8000c101b04 */
[----:B------:R-:W-:Y:S01]  /*03b0*/  STG.E.64 desc[UR4][R4.64], R8 ;  /* 0x0000000804007986 */ /* 0x000fe2000c101b04 */
[----:B------:R-:W-:Y:S05]  /*03c0*/  EXIT ;  /* 0x000000000000794d */ /* 0x000fea0003800000 */
.L_x_0:
[----:B------:R-:W-:-:S00]  /*03d0*/  BRA `(.L_x_0) ;  /* 0xfffffffc00fc7947 */ /* 0x000fc0000383ffff */
[----:B------:R-:W-:-:S00]  /*03e0*/  NOP ;  /* 0x0000000000007918 */ /* 0x000fc00000000000 */
        /* <DEDUP_REMOVED lines=9> */
.L_x_1:


//--------------------- .nv.global.init           --------------------------
	.section	.nv.global.init,"aw",@progbits
.nv.global.init:
	.type		_$_str,@object
	.size		_$_str,(_$_str_$_2 - _$_str)
_$_str:
        /*0000*/ 	.byte	0x5f, 0x5f, 0x43, 0x55, 0x44, 0x41, 0x5f, 0x46, 0x54, 0x5a, 0x00
	.type		_$_str_$_2,@object
	.size		_$_str_$_2,(.L_1 - _$_str_$_2)
_$_str_$_2:
        /*000b*/ 	.byte	0x5f, 0x5f, 0x43, 0x55, 0x44, 0x41, 0x5f, 0x50, 0x52, 0x45, 0x43, 0x5f, 0x53, 0x51, 0x52, 0x54
        /*001b*/ 	.byte	0x00
.L_1:


//--------------------- .nv.constant0.triton_poi_fused__native_batch_norm_legit_no_training_convolution_relu_18 --------------------------
	.section	.nv.constant0.triton_poi_fused__native_batch_norm_legit_no_training_convolution_relu_18,"a",@progbits
	.sectionflags	@""
	.align	4
.nv.constant0.triton_poi_fused__native_batch_norm_legit_no_training_convolution_relu_18:
	.zero		588
